//
// Generated by NVIDIA NVVM Compiler
//
// Compiler Build ID: CL-36424714
// Cuda compilation tools, release 13.0, V13.0.88
// Based on NVVM 20.0.0
//

.version 9.0
.target sm_100
.address_size 64

	// .globl	_Z14metrics_kernelPfS_ii

.visible .entry _Z14metrics_kernelPfS_ii(
	.param .u64 .ptr .align 1 _Z14metrics_kernelPfS_ii_param_0,
	.param .u64 .ptr .align 1 _Z14metrics_kernelPfS_ii_param_1,
	.param .u32 _Z14metrics_kernelPfS_ii_param_2,
	.param .u32 _Z14metrics_kernelPfS_ii_param_3
)
{
	.reg .pred 	%p<2>;
	.reg .b32 	%r<8>;
	.reg .b32 	%f<2>;
	.reg .b64 	%rd<8>;

	ld.param.u64 	%rd1, [_Z14metrics_kernelPfS_ii_param_0];
	ld.param.u64 	%rd2, [_Z14metrics_kernelPfS_ii_param_1];
	ld.param.u32 	%r3, [_Z14metrics_kernelPfS_ii_param_2];
	ld.param.u32 	%r2, [_Z14metrics_kernelPfS_ii_param_3];
	mov.u32 	%r4, %ctaid.x;
	mov.u32 	%r5, %ntid.x;
	mov.u32 	%r6, %tid.x;
	mad.lo.s32 	%r1, %r4, %r5, %r6;
	setp.ge.s32 	%p1, %r1, %r3;
	@%p1 bra 	$L__BB0_2;
	cvta.to.global.u64 	%rd3, %rd1;
	cvta.to.global.u64 	%rd4, %rd2;
	mul.lo.s32 	%r7, %r2, %r1;
	mul.wide.s32 	%rd5, %r7, 4;
	add.s64 	%rd6, %rd3, %rd5;
	ld.global.f32 	%f1, [%rd6];
	add.s64 	%rd7, %rd4, %rd5;
	st.global.f32 	[%rd7], %f1;
$L__BB0_2:
	ret;

}


// ===== COMPILED SASS (sm_100) =====

	.target	sm_100

	.elftype	@"ET_EXEC"


//--------------------- .note.nv.tkinfo           --------------------------
	.section	.note.nv.tkinfo,"",@"SHT_NOTE"
	.sectionflags	@"SHF_NOTE_NV_TKINFO"
	.tkinfo
        /*0018*/ 	.word	0x00000002
        /*0030*/ 	.string	""
        /*0030*/ 	.string	"ptxas"
        /*0030*/ 	.string	"Cuda compilation tools, release 13.0, V13.0.88"
        /*0030*/ 	.string	"Build cuda_13.0.r13.0/compiler.36424714_0"
        /*0030*/ 	.string	"-arch sm_100 -m 64 "



//--------------------- .note.nv.cuinfo           --------------------------
	.section	.note.nv.cuinfo,"",@"SHT_NOTE"
	.sectionflags	@"SHF_NOTE_NV_CUINFO"
        /*0018*/ 	.short	0x0002
        /*001a*/ 	.short	0x0064
        /*001c*/ 	.short	0x0082
	.zero		2


//--------------------- .nv.info                  --------------------------
	.section	.nv.info,"",@"SHT_CUDA_INFO"
	.align	4


	//----- nvinfo : EIATTR_REGCOUNT
	.align		4
        /*0000*/ 	.byte	0x04, 0x2f
        /*0002*/ 	.short	(.L_1 - .L_0)
	.align		4
.L_0:
        /*0004*/ 	.word	index@(_Z14metrics_kernelPfS_ii)
        /*0008*/ 	.word	0x0000000a


	//----- nvinfo : EIATTR_FRAME_SIZE
	.align		4
.L_1:
        /*000c*/ 	.byte	0x04, 0x11
        /*000e*/ 	.short	(.L_3 - .L_2)
	.align		4
.L_2:
        /*0010*/ 	.word	index@(_Z14metrics_kernelPfS_ii)
        /*0014*/ 	.word	0x00000000


	//----- nvinfo : EIATTR_MIN_STACK_SIZE
	.align		4
.L_3:
        /*0018*/ 	.byte	0x04, 0x12
        /*001a*/ 	.short	(.L_5 - .L_4)
	.align		4
.L_4:
        /*001c*/ 	.word	index@(_Z14metrics_kernelPfS_ii)
        /*0020*/ 	.word	0x00000000
.L_5:


//--------------------- .nv.compat                --------------------------
	.section	.nv.compat,"",@"SHT_CUDA_COMPAT_INFO"
	.align	4
        /*0000*/ 	.byte	0x02, 0x09, 0x00, 0x00, 0x02, 0x02, 0x01, 0x00, 0x02, 0x05, 0x05, 0x00, 0x03, 0x07, 0x01, 0x01
        /*0010*/ 	.byte	0x02, 0x03, 0x00, 0x00, 0x02, 0x06, 0x01, 0x00, 0x04, 0x0b, 0x08, 0x00, 0x09, 0x00, 0x00, 0x00
        /*0020*/ 	.byte	0x00, 0x00, 0x00, 0x00


//--------------------- .nv.info._Z14metrics_kernelPfS_ii --------------------------
	.section	.nv.info._Z14metrics_kernelPfS_ii,"",@"SHT_CUDA_INFO"
	.sectionflags	@""
	.align	4


	//----- nvinfo : EIATTR_CUDA_API_VERSION
	.align		4
        /*0000*/ 	.byte	0x04, 0x37
        /*0002*/ 	.short	(.L_7 - .L_6)
.L_6:
        /*0004*/ 	.word	0x00000082


	//----- nvinfo : EIATTR_KPARAM_INFO
	.align		4
.L_7:
        /*0008*/ 	.byte	0x04, 0x17
        /*000a*/ 	.short	(.L_9 - .L_8)
.L_8:
        /*000c*/ 	.word	0x00000000
        /*0010*/ 	.short	0x0003
        /*0012*/ 	.short	0x0014
        /*0014*/ 	.byte	0x00, 0xf0, 0x11, 0x00


	//----- nvinfo : EIATTR_KPARAM_INFO
	.align		4
.L_9:
        /*0018*/ 	.byte	0x04, 0x17
        /*001a*/ 	.short	(.L_11 - .L_10)
.L_10:
        /*001c*/ 	.word	0x00000000
        /*0020*/ 	.short	0x0002
        /*0022*/ 	.short	0x0010
        /*0024*/ 	.byte	0x00, 0xf0, 0x11, 0x00


	//----- nvinfo : EIATTR_KPARAM_INFO
	.align		4
.L_11:
        /*0028*/ 	.byte	0x04, 0x17
        /*002a*/ 	.short	(.L_13 - .L_12)
.L_12:
        /*002c*/ 	.word	0x00000000
        /*0030*/ 	.short	0x0001
        /*0032*/ 	.short	0x0008
        /*0034*/ 	.byte	0x00, 0xf5, 0x21, 0x00


	//----- nvinfo : EIATTR_KPARAM_INFO
	.align		4
.L_13:
        /*0038*/ 	.byte	0x04, 0x17
        /*003a*/ 	.short	(.L_15 - .L_14)
.L_14:
        /*003c*/ 	.word	0x00000000
        /*0040*/ 	.short	0x0000
        /*0042*/ 	.short	0x0000
        /*0044*/ 	.byte	0x00, 0xf5, 0x21, 0x00


	//----- nvinfo : EIATTR_SPARSE_MMA_MASK
	.align		4
.L_15:
        /*0048*/ 	.byte	0x03, 0x50
        /*004a*/ 	.short	0x0000


	//----- nvinfo : EIATTR_MAXREG_COUNT
	.align		4
        /*004c*/ 	.byte	0x03, 0x1b
        /*004e*/ 	.short	0x00ff


	//----- nvinfo : EIATTR_MERCURY_ISA_VERSION
	.align		4
        /*0050*/ 	.byte	0x03, 0x5f
        /*0052*/ 	.short	0x0101


	//----- nvinfo : EIATTR_VRC_CTA_INIT_COUNT
	.align		4
        /*0054*/ 	.byte	0x02, 0x4a
	.zero		1
	.zero		1


	//----- nvinfo : EIATTR_EXIT_INSTR_OFFSETS
	.align		4
        /*0058*/ 	.byte	0x04, 0x1c
        /*005a*/ 	.short	(.L_17 - .L_16)


	//   ....[0]....
.L_16:
        /*005c*/ 	.word	0x00000070


	//   ....[1]....
        /*0060*/ 	.word	0x00000110


	//----- nvinfo : EIATTR_CBANK_PARAM_SIZE
	.align		4
.L_17:
        /*0064*/ 	.byte	0x03, 0x19
        /*0066*/ 	.short	0x0018


	//----- nvinfo : EIATTR_PARAM_CBANK
	.align		4
        /*0068*/ 	.byte	0x04, 0x0a
        /*006a*/ 	.short	(.L_19 - .L_18)
	.align		4
.L_18:
        /*006c*/ 	.word	index@(.nv.constant0._Z14metrics_kernelPfS_ii)
        /*0070*/ 	.short	0x0380
        /*0072*/ 	.short	0x0018


	//----- nvinfo : EIATTR_SW_WAR
	.align		4
.L_19:
        /*0074*/ 	.byte	0x04, 0x36
        /*0076*/ 	.short	(.L_21 - .L_20)
.L_20:
        /*0078*/ 	.word	0x00000008
.L_21:


//--------------------- .nv.callgraph             --------------------------
	.section	.nv.callgraph,"",@"SHT_CUDA_CALLGRAPH"
	.align	4
	.sectionentsize	8
	.align		4
        /*0000*/ 	.word	0x00000000
	.align		4
        /*0004*/ 	.word	0xffffffff
	.align		4
        /*0008*/ 	.word	0x00000000
	.align		4
        /*000c*/ 	.word	0xfffffffe
	.align		4
        /*0010*/ 	.word	0x00000000
	.align		4
        /*0014*/ 	.word	0xfffffffd
	.align		4
        /*0018*/ 	.word	0x00000000
	.align		4
        /*001c*/ 	.word	0xfffffffc


//--------------------- .text._Z14metrics_kernelPfS_ii --------------------------
	.section	.text._Z14metrics_kernelPfS_ii,"ax",@progbits
	.align	128
        .global         _Z14metrics_kernelPfS_ii
        .type           _Z14metrics_kernelPfS_ii,@function
        .size           _Z14metrics_kernelPfS_ii,(.L_x_1 - _Z14metrics_kernelPfS_ii)
        .other          _Z14metrics_kernelPfS_ii,@"STO_CUDA_ENTRY STV_DEFAULT"
_Z14metrics_kernelPfS_ii:
.text._Z14metrics_kernelPfS_ii:
[----:B------:R-:W-:Y:S01]  /*0000*/  LDC R1, c[0x0][0x37c] ;  /* 0x0000df00ff017b82 */ /* 0x000fe20000000800 */
[----:B------:R-:W0:Y:S07]  /*0010*/  S2R R3, SR_TID.X ;  /* 0x0000000000037919 */ /* 0x000e2e0000002100 */
[----:B------:R-:W0:Y:S01]  /*0020*/  S2UR UR4, SR_CTAID.X ;  /* 0x00000000000479c3 */ /* 0x000e220000002500 */
[----:B------:R-:W1:Y:S07]  /*0030*/  LDCU UR5, c[0x0][0x390] ;  /* 0x00007200ff0577ac */ /* 0x000e6e0008000800 */
[----:B------:R-:W0:Y:S02]  /*0040*/  LDC R0, c[0x0][0x360] ;  /* 0x0000d800ff007b82 */ /* 0x000e240000000800 */
[----:B0-----:R-:W-:-:S05]  /*0050*/  IMAD R0, R0, UR4, R3 ;  /* 0x0000000400007c24 */ /* 0x001fca000f8e0203 */
[----:B-1----:R-:W-:-:S13]  /*0060*/  ISETP.GE.AND P0, PT, R0, UR5, PT ;  /* 0x0000000500007c0c */ /* 0x002fda000bf06270 */
[----:B------:R-:W-:Y:S05]  /*0070*/  @P0 EXIT ;  /* 0x000000000000094d */ /* 0x000fea0003800000 */
[----:B------:R-:W0:Y:S01]  /*0080*/  LDC.64 R2, c[0x0][0x380] ;  /* 0x0000e000ff027b82 */ /* 0x000e220000000a00 */
[----:B------:R-:W1:Y:S01]  /*0090*/  LDCU UR6, c[0x0][0x394] ;  /* 0x00007280ff0677ac */ /* 0x000e620008000800 */
[----:B------:R-:W2:Y:S06]  /*00a0*/  LDCU.64 UR4, c[0x0][0x358] ;  /* 0x00006b00ff0477ac */ /* 0x000eac0008000a00 */
[----:B------:R-:W3:Y:S01]  /*00b0*/  LDC.64 R4, c[0x0][0x388] ;  /* 0x0000e200ff047b82 */ /* 0x000ee20000000a00 */
[----:B-1----:R-:W-:-:S04]  /*00c0*/  IMAD R7, R0, UR6, RZ ;  /* 0x0000000600077c24 */ /* 0x002fc8000f8e02ff */
[----:B0-----:R-:W-:-:S06]  /*00d0*/  IMAD.WIDE R2, R7, 0x4, R2 ;  /* 0x0000000407027825 */ /* 0x001fcc00078e0202 */
[----:B--2---:R-:W2:Y:S01]  /*00e0*/  LDG.E R3, desc[UR4][R2.64] ;  /* 0x0000000402037981 */ /* 0x004ea2000c1e1900 */
[----:B---3--:R-:W-:-:S05]  /*00f0*/  IMAD.WIDE R4, R7, 0x4, R4 ;  /* 0x0000000407047825 */ /* 0x008fca00078e0204 */
[----:B--2---:R-:W-:Y:S01]  /*0100*/  STG.E desc[UR4][R4.64], R3 ;  /* 0x0000000304007986 */ /* 0x004fe2000c101904 */
[----:B------:R-:W-:Y:S05]  /*0110*/  EXIT ;  /* 0x000000000000794d */ /* 0x000fea0003800000 */
.L_x_0:
[----:B------:R-:W-:-:S00]  /*0120*/  BRA `(.L_x_0) ;  /* 0xfffffffc00fc7947 */ /* 0x000fc0000383ffff */
[----:B------:R-:W-:-:S00]  /*0130*/  NOP ;  /* 0x0000000000007918 */ /* 0x000fc00000000000 */
        /* <DEDUP_REMOVED lines=12> */
.L_x_1:


//--------------------- .nv.shared.reserved.0     --------------------------
	.section	.nv.shared.reserved.0,"aw",@nobits
	.weak		__nv_reservedSMEM_offset_0_alias
	.size		__nv_reservedSMEM_offset_0_alias, 0, 64
	.other		__nv_reservedSMEM_offset_0_alias,@"STO_CUDA_RESERVED_SHARED STV_DEFAULT"
__nv_reservedSMEM_offset_0_alias:
	.zero		0
	.zero		64


//--------------------- .nv.constant0._Z14metrics_kernelPfS_ii --------------------------
	.section	.nv.constant0._Z14metrics_kernelPfS_ii,"a",@progbits
	.sectionflags	@""
	.align	4
.nv.constant0._Z14metrics_kernelPfS_ii:
	.zero		920


//--------------------- SYMBOLS --------------------------

	.type		.nv.reservedSmem.offset0,@object
	.size		.nv.reservedSmem.offset0,0x4
